//
// Generated by NVIDIA NVVM Compiler
//
// Compiler Build ID: CL-36424714
// Cuda compilation tools, release 13.0, V13.0.88
// Based on NVVM 20.0.0
//

.version 9.0
.target sm_100
.address_size 64

	// .globl	_Z3caliiiiiiPii

.visible .entry _Z3caliiiiiiPii(
	.param .u32 _Z3caliiiiiiPii_param_0,
	.param .u32 _Z3caliiiiiiPii_param_1,
	.param .u32 _Z3caliiiiiiPii_param_2,
	.param .u32 _Z3caliiiiiiPii_param_3,
	.param .u32 _Z3caliiiiiiPii_param_4,
	.param .u32 _Z3caliiiiiiPii_param_5,
	.param .u64 .ptr .align 1 _Z3caliiiiiiPii_param_6,
	.param .u32 _Z3caliiiiiiPii_param_7
)
{
	.reg .pred 	%p<27>;
	.reg .b32 	%r<93>;
	.reg .b64 	%rd<25>;

	ld.param.u32 	%r47, [_Z3caliiiiiiPii_param_0];
	ld.param.u32 	%r48, [_Z3caliiiiiiPii_param_1];
	ld.param.u32 	%r52, [_Z3caliiiiiiPii_param_2];
	ld.param.u32 	%r49, [_Z3caliiiiiiPii_param_3];
	ld.param.u32 	%r50, [_Z3caliiiiiiPii_param_4];
	ld.param.u32 	%r53, [_Z3caliiiiiiPii_param_5];
	ld.param.u64 	%rd6, [_Z3caliiiiiiPii_param_6];
	ld.param.u32 	%r51, [_Z3caliiiiiiPii_param_7];
	cvta.to.global.u64 	%rd1, %rd6;
	add.s32 	%r54, %r53, %r52;
	mov.u32 	%r1, %ctaid.x;
	mov.u32 	%r2, %ctaid.y;
	setp.ge.s32 	%p2, %r1, %r54;
	setp.lt.s32 	%p3, %r1, %r52;
	or.pred  	%p4, %p3, %p2;
	@%p4 bra 	$L__BB0_26;
	mov.u32 	%r3, %tid.x;
	mad.lo.s32 	%r4, %r47, %r1, %r3;
	setp.ge.u32 	%p5, %r4, %r51;
	@%p5 bra 	$L__BB0_26;
	add.s32 	%r55, %r50, %r49;
	setp.ge.s32 	%p6, %r2, %r55;
	setp.lt.s32 	%p7, %r2, %r49;
	or.pred  	%p8, %p7, %p6;
	@%p8 bra 	$L__BB0_26;
	mul.lo.s32 	%r5, %r47, %r2;
	mov.u32 	%r6, %tid.y;
	add.s32 	%r7, %r5, %r6;
	setp.ge.u32 	%p9, %r7, %r51;
	@%p9 bra 	$L__BB0_26;
	mul.lo.s32 	%r8, %r48, %r47;
	setp.lt.s32 	%p10, %r47, 1;
	setp.ge.s32 	%p11, %r8, %r51;
	or.pred  	%p12, %p10, %p11;
	@%p12 bra 	$L__BB0_26;
	max.u32 	%r56, %r3, %r6;
	setp.lt.u32 	%p1, %r56, %r51;
	mul.lo.s32 	%r9, %r51, %r4;
	add.s32 	%r57, %r9, %r7;
	mul.wide.s32 	%rd7, %r57, 4;
	add.s64 	%rd2, %rd1, %rd7;
	add.s32 	%r58, %r8, %r47;
	min.s32 	%r10, %r58, %r51;
	add.s32 	%r59, %r8, 1;
	max.s32 	%r11, %r10, %r59;
	sub.s32 	%r60, %r11, %r8;
	and.b32  	%r12, %r60, 3;
	setp.eq.s32 	%p13, %r12, 0;
	mov.u32 	%r92, %r8;
	@%p13 bra 	$L__BB0_11;
	mad.lo.s32 	%r61, %r51, %r48, %r2;
	mad.lo.s32 	%r85, %r47, %r61, %r6;
	add.s32 	%r84, %r8, %r9;
	neg.s32 	%r83, %r12;
	add.s32 	%r92, %r8, %r12;
	not.pred 	%p14, %p1;
$L__BB0_7:
	.pragma "nounroll";
	@%p14 bra 	$L__BB0_10;
	mul.wide.s32 	%rd8, %r84, 4;
	add.s64 	%rd9, %rd1, %rd8;
	ld.global.u32 	%r62, [%rd9];
	mul.wide.s32 	%rd10, %r85, 4;
	add.s64 	%rd11, %rd1, %rd10;
	ld.global.u32 	%r63, [%rd11];
	add.s32 	%r20, %r63, %r62;
	ld.global.u32 	%r64, [%rd2];
	setp.ge.s32 	%p15, %r20, %r64;
	@%p15 bra 	$L__BB0_10;
	st.global.u32 	[%rd2], %r20;
$L__BB0_10:
	bar.sync 	0;
	add.s32 	%r85, %r85, %r51;
	add.s32 	%r84, %r84, 1;
	add.s32 	%r83, %r83, 1;
	setp.ne.s32 	%p16, %r83, 0;
	@%p16 bra 	$L__BB0_7;
$L__BB0_11:
	sub.s32 	%r65, %r8, %r11;
	setp.gt.u32 	%p17, %r65, -4;
	@%p17 bra 	$L__BB0_26;
	add.s64 	%rd3, %rd1, 12;
	cvt.s64.s32 	%rd4, %r9;
	add.s32 	%r66, %r92, 3;
	mad.lo.s32 	%r91, %r51, %r66, %r7;
	shl.b32 	%r26, %r51, 2;
	add.s32 	%r67, %r92, 2;
	mad.lo.s32 	%r90, %r51, %r67, %r7;
	mul.lo.s32 	%r68, %r92, %r51;
	add.s32 	%r69, %r68, %r51;
	add.s32 	%r89, %r7, %r69;
	add.s32 	%r70, %r6, %r68;
	add.s32 	%r88, %r70, %r5;
	add.s32 	%r87, %r92, %r9;
	not.pred 	%p18, %p1;
$L__BB0_13:
	@%p18 bra 	$L__BB0_16;
	mul.wide.s32 	%rd12, %r87, 4;
	add.s64 	%rd13, %rd1, %rd12;
	ld.global.u32 	%r71, [%rd13];
	mul.wide.s32 	%rd14, %r88, 4;
	add.s64 	%rd15, %rd1, %rd14;
	ld.global.u32 	%r72, [%rd15];
	add.s32 	%r37, %r72, %r71;
	ld.global.u32 	%r73, [%rd2];
	setp.ge.s32 	%p19, %r37, %r73;
	@%p19 bra 	$L__BB0_16;
	st.global.u32 	[%rd2], %r37;
$L__BB0_16:
	cvt.s64.s32 	%rd16, %r92;
	add.s64 	%rd17, %rd4, %rd16;
	shl.b64 	%rd18, %rd17, 2;
	add.s64 	%rd5, %rd3, %rd18;
	bar.sync 	0;
	@%p18 bra 	$L__BB0_19;
	ld.global.u32 	%r74, [%rd5+-8];
	mul.wide.s32 	%rd19, %r89, 4;
	add.s64 	%rd20, %rd1, %rd19;
	ld.global.u32 	%r75, [%rd20];
	add.s32 	%r38, %r75, %r74;
	ld.global.u32 	%r76, [%rd2];
	setp.ge.s32 	%p21, %r38, %r76;
	@%p21 bra 	$L__BB0_19;
	st.global.u32 	[%rd2], %r38;
$L__BB0_19:
	bar.sync 	0;
	@%p18 bra 	$L__BB0_22;
	ld.global.u32 	%r77, [%rd5+-4];
	mul.wide.s32 	%rd21, %r90, 4;
	add.s64 	%rd22, %rd1, %rd21;
	ld.global.u32 	%r78, [%rd22];
	add.s32 	%r39, %r78, %r77;
	ld.global.u32 	%r79, [%rd2];
	setp.ge.s32 	%p23, %r39, %r79;
	@%p23 bra 	$L__BB0_22;
	st.global.u32 	[%rd2], %r39;
$L__BB0_22:
	bar.sync 	0;
	@%p18 bra 	$L__BB0_25;
	ld.global.u32 	%r80, [%rd5];
	mul.wide.s32 	%rd23, %r91, 4;
	add.s64 	%rd24, %rd1, %rd23;
	ld.global.u32 	%r81, [%rd24];
	add.s32 	%r40, %r81, %r80;
	ld.global.u32 	%r82, [%rd2];
	setp.ge.s32 	%p25, %r40, %r82;
	@%p25 bra 	$L__BB0_25;
	st.global.u32 	[%rd2], %r40;
$L__BB0_25:
	bar.sync 	0;
	add.s32 	%r92, %r92, 4;
	add.s32 	%r91, %r91, %r26;
	add.s32 	%r90, %r90, %r26;
	add.s32 	%r89, %r89, %r26;
	add.s32 	%r88, %r88, %r26;
	add.s32 	%r87, %r87, 4;
	setp.lt.s32 	%p26, %r92, %r10;
	@%p26 bra 	$L__BB0_13;
$L__BB0_26:
	bar.sync 	0;
	ret;

}
	// .globl	_Z4cal2iiiiiiPii
.visible .entry _Z4cal2iiiiiiPii(
	.param .u32 _Z4cal2iiiiiiPii_param_0,
	.param .u32 _Z4cal2iiiiiiPii_param_1,
	.param .u32 _Z4cal2iiiiiiPii_param_2,
	.param .u32 _Z4cal2iiiiiiPii_param_3,
	.param .u32 _Z4cal2iiiiiiPii_param_4,
	.param .u32 _Z4cal2iiiiiiPii_param_5,
	.param .u64 .ptr .align 1 _Z4cal2iiiiiiPii_param_6,
	.param .u32 _Z4cal2iiiiiiPii_param_7
)
{
	.reg .pred 	%p<27>;
	.reg .b32 	%r<97>;
	.reg .b64 	%rd<25>;

	ld.param.u32 	%r47, [_Z4cal2iiiiiiPii_param_0];
	ld.param.u32 	%r48, [_Z4cal2iiiiiiPii_param_1];
	ld.param.u32 	%r52, [_Z4cal2iiiiiiPii_param_2];
	ld.param.u32 	%r49, [_Z4cal2iiiiiiPii_param_3];
	ld.param.u32 	%r50, [_Z4cal2iiiiiiPii_param_4];
	ld.param.u32 	%r53, [_Z4cal2iiiiiiPii_param_5];
	ld.param.u64 	%rd6, [_Z4cal2iiiiiiPii_param_6];
	ld.param.u32 	%r51, [_Z4cal2iiiiiiPii_param_7];
	cvta.to.global.u64 	%rd1, %rd6;
	add.s32 	%r54, %r53, %r52;
	mov.u32 	%r1, %ctaid.x;
	mov.u32 	%r2, %ctaid.y;
	setp.ge.s32 	%p2, %r1, %r54;
	setp.lt.s32 	%p3, %r1, %r52;
	or.pred  	%p4, %p3, %p2;
	@%p4 bra 	$L__BB1_26;
	mov.u32 	%r3, %tid.x;
	mad.lo.s32 	%r4, %r47, %r1, %r3;
	setp.ge.u32 	%p5, %r4, %r51;
	@%p5 bra 	$L__BB1_26;
	add.s32 	%r55, %r50, %r49;
	setp.ge.s32 	%p6, %r2, %r55;
	setp.lt.s32 	%p7, %r2, %r49;
	or.pred  	%p8, %p7, %p6;
	@%p8 bra 	$L__BB1_26;
	mul.lo.s32 	%r5, %r47, %r2;
	mov.u32 	%r6, %tid.y;
	add.s32 	%r7, %r5, %r6;
	shr.u32 	%r56, %r51, 31;
	add.s32 	%r57, %r51, %r56;
	shr.s32 	%r58, %r57, 1;
	min.u32 	%r59, %r51, %r58;
	setp.le.u32 	%p9, %r59, %r7;
	@%p9 bra 	$L__BB1_26;
	mul.lo.s32 	%r8, %r48, %r47;
	setp.lt.s32 	%p10, %r47, 1;
	setp.ge.s32 	%p11, %r8, %r51;
	or.pred  	%p12, %p10, %p11;
	@%p12 bra 	$L__BB1_26;
	max.u32 	%r60, %r3, %r6;
	setp.lt.u32 	%p1, %r60, %r51;
	mul.lo.s32 	%r9, %r51, %r4;
	add.s32 	%r61, %r9, %r7;
	mul.wide.s32 	%rd7, %r61, 4;
	add.s64 	%rd2, %rd1, %rd7;
	add.s32 	%r62, %r8, %r47;
	min.s32 	%r10, %r62, %r51;
	add.s32 	%r63, %r8, 1;
	max.s32 	%r11, %r10, %r63;
	sub.s32 	%r64, %r11, %r8;
	and.b32  	%r12, %r64, 3;
	setp.eq.s32 	%p13, %r12, 0;
	mov.u32 	%r96, %r8;
	@%p13 bra 	$L__BB1_11;
	mad.lo.s32 	%r65, %r51, %r48, %r2;
	mad.lo.s32 	%r89, %r47, %r65, %r6;
	add.s32 	%r88, %r8, %r9;
	neg.s32 	%r87, %r12;
	add.s32 	%r96, %r8, %r12;
	not.pred 	%p14, %p1;
$L__BB1_7:
	.pragma "nounroll";
	@%p14 bra 	$L__BB1_10;
	mul.wide.s32 	%rd8, %r88, 4;
	add.s64 	%rd9, %rd1, %rd8;
	ld.global.u32 	%r66, [%rd9];
	mul.wide.s32 	%rd10, %r89, 4;
	add.s64 	%rd11, %rd1, %rd10;
	ld.global.u32 	%r67, [%rd11];
	add.s32 	%r20, %r67, %r66;
	ld.global.u32 	%r68, [%rd2];
	setp.ge.s32 	%p15, %r20, %r68;
	@%p15 bra 	$L__BB1_10;
	st.global.u32 	[%rd2], %r20;
$L__BB1_10:
	bar.sync 	0;
	add.s32 	%r89, %r89, %r51;
	add.s32 	%r88, %r88, 1;
	add.s32 	%r87, %r87, 1;
	setp.ne.s32 	%p16, %r87, 0;
	@%p16 bra 	$L__BB1_7;
$L__BB1_11:
	sub.s32 	%r69, %r8, %r11;
	setp.gt.u32 	%p17, %r69, -4;
	@%p17 bra 	$L__BB1_26;
	add.s64 	%rd3, %rd1, 12;
	cvt.s64.s32 	%rd4, %r9;
	add.s32 	%r70, %r96, 3;
	mad.lo.s32 	%r95, %r51, %r70, %r7;
	shl.b32 	%r26, %r51, 2;
	add.s32 	%r71, %r96, 2;
	mad.lo.s32 	%r94, %r51, %r71, %r7;
	mul.lo.s32 	%r72, %r96, %r51;
	add.s32 	%r73, %r72, %r51;
	add.s32 	%r93, %r7, %r73;
	add.s32 	%r74, %r6, %r72;
	add.s32 	%r92, %r74, %r5;
	add.s32 	%r91, %r96, %r9;
	not.pred 	%p18, %p1;
$L__BB1_13:
	@%p18 bra 	$L__BB1_16;
	mul.wide.s32 	%rd12, %r91, 4;
	add.s64 	%rd13, %rd1, %rd12;
	ld.global.u32 	%r75, [%rd13];
	mul.wide.s32 	%rd14, %r92, 4;
	add.s64 	%rd15, %rd1, %rd14;
	ld.global.u32 	%r76, [%rd15];
	add.s32 	%r37, %r76, %r75;
	ld.global.u32 	%r77, [%rd2];
	setp.ge.s32 	%p19, %r37, %r77;
	@%p19 bra 	$L__BB1_16;
	st.global.u32 	[%rd2], %r37;
$L__BB1_16:
	cvt.s64.s32 	%rd16, %r96;
	add.s64 	%rd17, %rd4, %rd16;
	shl.b64 	%rd18, %rd17, 2;
	add.s64 	%rd5, %rd3, %rd18;
	bar.sync 	0;
	@%p18 bra 	$L__BB1_19;
	ld.global.u32 	%r78, [%rd5+-8];
	mul.wide.s32 	%rd19, %r93, 4;
	add.s64 	%rd20, %rd1, %rd19;
	ld.global.u32 	%r79, [%rd20];
	add.s32 	%r38, %r79, %r78;
	ld.global.u32 	%r80, [%rd2];
	setp.ge.s32 	%p21, %r38, %r80;
	@%p21 bra 	$L__BB1_19;
	st.global.u32 	[%rd2], %r38;
$L__BB1_19:
	bar.sync 	0;
	@%p18 bra 	$L__BB1_22;
	ld.global.u32 	%r81, [%rd5+-4];
	mul.wide.s32 	%rd21, %r94, 4;
	add.s64 	%rd22, %rd1, %rd21;
	ld.global.u32 	%r82, [%rd22];
	add.s32 	%r39, %r82, %r81;
	ld.global.u32 	%r83, [%rd2];
	setp.ge.s32 	%p23, %r39, %r83;
	@%p23 bra 	$L__BB1_22;
	st.global.u32 	[%rd2], %r39;
$L__BB1_22:
	bar.sync 	0;
	@%p18 bra 	$L__BB1_25;
	ld.global.u32 	%r84, [%rd5];
	mul.wide.s32 	%rd23, %r95, 4;
	add.s64 	%rd24, %rd1, %rd23;
	ld.global.u32 	%r85, [%rd24];
	add.s32 	%r40, %r85, %r84;
	ld.global.u32 	%r86, [%rd2];
	setp.ge.s32 	%p25, %r40, %r86;
	@%p25 bra 	$L__BB1_25;
	st.global.u32 	[%rd2], %r40;
$L__BB1_25:
	bar.sync 	0;
	add.s32 	%r96, %r96, 4;
	add.s32 	%r95, %r95, %r26;
	add.s32 	%r94, %r94, %r26;
	add.s32 	%r93, %r93, %r26;
	add.s32 	%r92, %r92, %r26;
	add.s32 	%r91, %r91, 4;
	setp.lt.s32 	%p26, %r96, %r10;
	@%p26 bra 	$L__BB1_13;
$L__BB1_26:
	bar.sync 	0;
	ret;

}
	// .globl	_Z4cal3iiiiiiPii
.visible .entry _Z4cal3iiiiiiPii(
	.param .u32 _Z4cal3iiiiiiPii_param_0,
	.param .u32 _Z4cal3iiiiiiPii_param_1,
	.param .u32 _Z4cal3iiiiiiPii_param_2,
	.param .u32 _Z4cal3iiiiiiPii_param_3,
	.param .u32 _Z4cal3iiiiiiPii_param_4,
	.param .u32 _Z4cal3iiiiiiPii_param_5,
	.param .u64 .ptr .align 1 _Z4cal3iiiiiiPii_param_6,
	.param .u32 _Z4cal3iiiiiiPii_param_7
)
{
	.reg .pred 	%p<29>;
	.reg .b32 	%r<96>;
	.reg .b64 	%rd<25>;

	ld.param.u32 	%r47, [_Z4cal3iiiiiiPii_param_0];
	ld.param.u32 	%r48, [_Z4cal3iiiiiiPii_param_1];
	ld.param.u32 	%r52, [_Z4cal3iiiiiiPii_param_2];
	ld.param.u32 	%r49, [_Z4cal3iiiiiiPii_param_3];
	ld.param.u32 	%r50, [_Z4cal3iiiiiiPii_param_4];
	ld.param.u32 	%r53, [_Z4cal3iiiiiiPii_param_5];
	ld.param.u64 	%rd6, [_Z4cal3iiiiiiPii_param_6];
	ld.param.u32 	%r51, [_Z4cal3iiiiiiPii_param_7];
	cvta.to.global.u64 	%rd1, %rd6;
	add.s32 	%r54, %r53, %r52;
	mov.u32 	%r1, %ctaid.x;
	mov.u32 	%r2, %ctaid.y;
	setp.ge.s32 	%p2, %r1, %r54;
	setp.lt.s32 	%p3, %r1, %r52;
	or.pred  	%p4, %p3, %p2;
	@%p4 bra 	$L__BB2_26;
	mov.u32 	%r3, %tid.x;
	mad.lo.s32 	%r4, %r47, %r1, %r3;
	setp.ge.u32 	%p5, %r4, %r51;
	@%p5 bra 	$L__BB2_26;
	add.s32 	%r55, %r50, %r49;
	setp.ge.s32 	%p6, %r2, %r55;
	setp.lt.s32 	%p7, %r2, %r49;
	or.pred  	%p8, %p7, %p6;
	@%p8 bra 	$L__BB2_26;
	mul.lo.s32 	%r5, %r47, %r2;
	mov.u32 	%r6, %tid.y;
	add.s32 	%r7, %r5, %r6;
	setp.ge.u32 	%p9, %r7, %r51;
	shr.u32 	%r56, %r51, 31;
	add.s32 	%r57, %r51, %r56;
	shr.s32 	%r58, %r57, 1;
	setp.lt.u32 	%p10, %r7, %r58;
	or.pred  	%p11, %p9, %p10;
	@%p11 bra 	$L__BB2_26;
	mul.lo.s32 	%r8, %r48, %r47;
	setp.lt.s32 	%p12, %r47, 1;
	setp.ge.s32 	%p13, %r8, %r51;
	or.pred  	%p14, %p12, %p13;
	@%p14 bra 	$L__BB2_26;
	max.u32 	%r59, %r3, %r6;
	setp.lt.u32 	%p1, %r59, %r51;
	mul.lo.s32 	%r9, %r51, %r4;
	add.s32 	%r60, %r9, %r7;
	mul.wide.s32 	%rd7, %r60, 4;
	add.s64 	%rd2, %rd1, %rd7;
	add.s32 	%r61, %r8, %r47;
	min.s32 	%r10, %r61, %r51;
	add.s32 	%r62, %r8, 1;
	max.s32 	%r11, %r10, %r62;
	sub.s32 	%r63, %r11, %r8;
	and.b32  	%r12, %r63, 3;
	setp.eq.s32 	%p15, %r12, 0;
	mov.u32 	%r95, %r8;
	@%p15 bra 	$L__BB2_11;
	mad.lo.s32 	%r64, %r51, %r48, %r2;
	mad.lo.s32 	%r88, %r47, %r64, %r6;
	add.s32 	%r87, %r8, %r9;
	neg.s32 	%r86, %r12;
	add.s32 	%r95, %r8, %r12;
	not.pred 	%p16, %p1;
$L__BB2_7:
	.pragma "nounroll";
	@%p16 bra 	$L__BB2_10;
	mul.wide.s32 	%rd8, %r87, 4;
	add.s64 	%rd9, %rd1, %rd8;
	ld.global.u32 	%r65, [%rd9];
	mul.wide.s32 	%rd10, %r88, 4;
	add.s64 	%rd11, %rd1, %rd10;
	ld.global.u32 	%r66, [%rd11];
	add.s32 	%r20, %r66, %r65;
	ld.global.u32 	%r67, [%rd2];
	setp.ge.s32 	%p17, %r20, %r67;
	@%p17 bra 	$L__BB2_10;
	st.global.u32 	[%rd2], %r20;
$L__BB2_10:
	bar.sync 	0;
	add.s32 	%r88, %r88, %r51;
	add.s32 	%r87, %r87, 1;
	add.s32 	%r86, %r86, 1;
	setp.ne.s32 	%p18, %r86, 0;
	@%p18 bra 	$L__BB2_7;
$L__BB2_11:
	sub.s32 	%r68, %r8, %r11;
	setp.gt.u32 	%p19, %r68, -4;
	@%p19 bra 	$L__BB2_26;
	add.s64 	%rd3, %rd1, 12;
	cvt.s64.s32 	%rd4, %r9;
	add.s32 	%r69, %r95, 3;
	mad.lo.s32 	%r94, %r51, %r69, %r7;
	shl.b32 	%r26, %r51, 2;
	add.s32 	%r70, %r95, 2;
	mad.lo.s32 	%r93, %r51, %r70, %r7;
	mul.lo.s32 	%r71, %r95, %r51;
	add.s32 	%r72, %r71, %r51;
	add.s32 	%r92, %r7, %r72;
	add.s32 	%r73, %r6, %r71;
	add.s32 	%r91, %r73, %r5;
	add.s32 	%r90, %r95, %r9;
	not.pred 	%p20, %p1;
$L__BB2_13:
	@%p20 bra 	$L__BB2_16;
	mul.wide.s32 	%rd12, %r90, 4;
	add.s64 	%rd13, %rd1, %rd12;
	ld.global.u32 	%r74, [%rd13];
	mul.wide.s32 	%rd14, %r91, 4;
	add.s64 	%rd15, %rd1, %rd14;
	ld.global.u32 	%r75, [%rd15];
	add.s32 	%r37, %r75, %r74;
	ld.global.u32 	%r76, [%rd2];
	setp.ge.s32 	%p21, %r37, %r76;
	@%p21 bra 	$L__BB2_16;
	st.global.u32 	[%rd2], %r37;
$L__BB2_16:
	cvt.s64.s32 	%rd16, %r95;
	add.s64 	%rd17, %rd4, %rd16;
	shl.b64 	%rd18, %rd17, 2;
	add.s64 	%rd5, %rd3, %rd18;
	bar.sync 	0;
	@%p20 bra 	$L__BB2_19;
	ld.global.u32 	%r77, [%rd5+-8];
	mul.wide.s32 	%rd19, %r92, 4;
	add.s64 	%rd20, %rd1, %rd19;
	ld.global.u32 	%r78, [%rd20];
	add.s32 	%r38, %r78, %r77;
	ld.global.u32 	%r79, [%rd2];
	setp.ge.s32 	%p23, %r38, %r79;
	@%p23 bra 	$L__BB2_19;
	st.global.u32 	[%rd2], %r38;
$L__BB2_19:
	bar.sync 	0;
	@%p20 bra 	$L__BB2_22;
	ld.global.u32 	%r80, [%rd5+-4];
	mul.wide.s32 	%rd21, %r93, 4;
	add.s64 	%rd22, %rd1, %rd21;
	ld.global.u32 	%r81, [%rd22];
	add.s32 	%r39, %r81, %r80;
	ld.global.u32 	%r82, [%rd2];
	setp.ge.s32 	%p25, %r39, %r82;
	@%p25 bra 	$L__BB2_22;
	st.global.u32 	[%rd2], %r39;
$L__BB2_22:
	bar.sync 	0;
	@%p20 bra 	$L__BB2_25;
	ld.global.u32 	%r83, [%rd5];
	mul.wide.s32 	%rd23, %r94, 4;
	add.s64 	%rd24, %rd1, %rd23;
	ld.global.u32 	%r84, [%rd24];
	add.s32 	%r40, %r84, %r83;
	ld.global.u32 	%r85, [%rd2];
	setp.ge.s32 	%p27, %r40, %r85;
	@%p27 bra 	$L__BB2_25;
	st.global.u32 	[%rd2], %r40;
$L__BB2_25:
	bar.sync 	0;
	add.s32 	%r95, %r95, 4;
	add.s32 	%r94, %r94, %r26;
	add.s32 	%r93, %r93, %r26;
	add.s32 	%r92, %r92, %r26;
	add.s32 	%r91, %r91, %r26;
	add.s32 	%r90, %r90, 4;
	setp.lt.s32 	%p28, %r95, %r10;
	@%p28 bra 	$L__BB2_13;
$L__BB2_26:
	bar.sync 	0;
	ret;

}


// ===== COMPILED SASS (sm_100) =====

	.target	sm_100

	.elftype	@"ET_EXEC"


//--------------------- .note.nv.tkinfo           --------------------------
	.section	.note.nv.tkinfo,"",@"SHT_NOTE"
	.sectionflags	@"SHF_NOTE_NV_TKINFO"
	.tkinfo
        /*0018*/ 	.word	0x00000002
        /*0030*/ 	.string	""
        /*0030*/ 	.string	"ptxas"
        /*0030*/ 	.string	"Cuda compilation tools, release 13.0, V13.0.88"
        /*0030*/ 	.string	"Build cuda_13.0.r13.0/compiler.36424714_0"
        /*0030*/ 	.string	"-arch sm_100 -m 64 "



//--------------------- .note.nv.cuinfo           --------------------------
	.section	.note.nv.cuinfo,"",@"SHT_NOTE"
	.sectionflags	@"SHF_NOTE_NV_CUINFO"
        /*0018*/ 	.short	0x0002
        /*001a*/ 	.short	0x0064
        /*001c*/ 	.short	0x0082
	.zero		2


//--------------------- .nv.info                  --------------------------
	.section	.nv.info,"",@"SHT_CUDA_INFO"
	.align	4


	//----- nvinfo : EIATTR_REGCOUNT
	.align		4
        /*0000*/ 	.byte	0x04, 0x2f
        /*0002*/ 	.short	(.L_1 - .L_0)
	.align		4
.L_0:
        /*0004*/ 	.word	index@(_Z3caliiiiiiPii)
        /*0008*/ 	.word	0x00000020


	//----- nvinfo : EIATTR_FRAME_SIZE
	.align		4
.L_1:
        /*000c*/ 	.byte	0x04, 0x11
        /*000e*/ 	.short	(.L_3 - .L_2)
	.align		4
.L_2:
        /*0010*/ 	.word	index@(_Z3caliiiiiiPii)
        /*0014*/ 	.word	0x00000000


	//----- nvinfo : EIATTR_REGCOUNT
	.align		4
.L_3:
        /*0018*/ 	.byte	0x04, 0x2f
        /*001a*/ 	.short	(.L_5 - .L_4)
	.align		4
.L_4:
        /*001c*/ 	.word	index@(_Z4cal2iiiiiiPii)
        /*0020*/ 	.word	0x00000020


	//----- nvinfo : EIATTR_FRAME_SIZE
	.align		4
.L_5:
        /*0024*/ 	.byte	0x04, 0x11
        /*0026*/ 	.short	(.L_7 - .L_6)
	.align		4
.L_6:
        /*0028*/ 	.word	index@(_Z4cal2iiiiiiPii)
        /*002c*/ 	.word	0x00000000


	//----- nvinfo : EIATTR_REGCOUNT
	.align		4
.L_7:
        /*0030*/ 	.byte	0x04, 0x2f
        /*0032*/ 	.short	(.L_9 - .L_8)
	.align		4
.L_8:
        /*0034*/ 	.word	index@(_Z4cal3iiiiiiPii)
        /*0038*/ 	.word	0x00000020


	//----- nvinfo : EIATTR_FRAME_SIZE
	.align		4
.L_9:
        /*003c*/ 	.byte	0x04, 0x11
        /*003e*/ 	.short	(.L_11 - .L_10)
	.align		4
.L_10:
        /*0040*/ 	.word	index@(_Z4cal3iiiiiiPii)
        /*0044*/ 	.word	0x00000000


	//----- nvinfo : EIATTR_MIN_STACK_SIZE
	.align		4
.L_11:
        /*0048*/ 	.byte	0x04, 0x12
        /*004a*/ 	.short	(.L_13 - .L_12)
	.align		4
.L_12:
        /*004c*/ 	.word	index@(_Z4cal3iiiiiiPii)
        /*0050*/ 	.word	0x00000000


	//----- nvinfo : EIATTR_MIN_STACK_SIZE
	.align		4
.L_13:
        /*0054*/ 	.byte	0x04, 0x12
        /*0056*/ 	.short	(.L_15 - .L_14)
	.align		4
.L_14:
        /*0058*/ 	.word	index@(_Z4cal2iiiiiiPii)
        /*005c*/ 	.word	0x00000000


	//----- nvinfo : EIATTR_MIN_STACK_SIZE
	.align		4
.L_15:
        /*0060*/ 	.byte	0x04, 0x12
        /*0062*/ 	.short	(.L_17 - .L_16)
	.align		4
.L_16:
        /*0064*/ 	.word	index@(_Z3caliiiiiiPii)
        /*0068*/ 	.word	0x00000000
.L_17:


//--------------------- .nv.compat                --------------------------
	.section	.nv.compat,"",@"SHT_CUDA_COMPAT_INFO"
	.align	4
        /*0000*/ 	.byte	0x02, 0x09, 0x00, 0x00, 0x02, 0x02, 0x01, 0x00, 0x02, 0x05, 0x05, 0x00, 0x03, 0x07, 0x01, 0x01
        /*0010*/ 	.byte	0x02, 0x03, 0x00, 0x00, 0x02, 0x06, 0x01, 0x00, 0x04, 0x0b, 0x08, 0x00, 0x09, 0x00, 0x00, 0x00
        /*0020*/ 	.byte	0x00, 0x00, 0x00, 0x00


//--------------------- .nv.info._Z4cal3iiiiiiPii --------------------------
	.section	.nv.info._Z4cal3iiiiiiPii,"",@"SHT_CUDA_INFO"
	.sectionflags	@""
	.align	4


	//----- nvinfo : EIATTR_CUDA_API_VERSION
	.align		4
        /*0000*/ 	.byte	0x04, 0x37
        /*0002*/ 	.short	(.L_19 - .L_18)
.L_18:
        /*0004*/ 	.word	0x00000082


	//----- nvinfo : EIATTR_KPARAM_INFO
	.align		4
.L_19:
        /*0008*/ 	.byte	0x04, 0x17
        /*000a*/ 	.short	(.L_21 - .L_20)
.L_20:
        /*000c*/ 	.word	0x00000000
        /*0010*/ 	.short	0x0007
        /*0012*/ 	.short	0x0020
        /*0014*/ 	.byte	0x00, 0xf0, 0x11, 0x00


	//----- nvinfo : EIATTR_KPARAM_INFO
	.align		4
.L_21:
        /*0018*/ 	.byte	0x04, 0x17
        /*001a*/ 	.short	(.L_23 - .L_22)
.L_22:
        /*001c*/ 	.word	0x00000000
        /*0020*/ 	.short	0x0006
        /*0022*/ 	.short	0x0018
        /*0024*/ 	.byte	0x00, 0xf5, 0x21, 0x00


	//----- nvinfo : EIATTR_KPARAM_INFO
	.align		4
.L_23:
        /*0028*/ 	.byte	0x04, 0x17
        /*002a*/ 	.short	(.L_25 - .L_24)
.L_24:
        /*002c*/ 	.word	0x00000000
        /*0030*/ 	.short	0x0005
        /*0032*/ 	.short	0x0014
        /*0034*/ 	.byte	0x00, 0xf0, 0x11, 0x00


	//----- nvinfo : EIATTR_KPARAM_INFO
	.align		4
.L_25:
        /*0038*/ 	.byte	0x04, 0x17
        /*003a*/ 	.short	(.L_27 - .L_26)
.L_26:
        /*003c*/ 	.word	0x00000000
        /*0040*/ 	.short	0x0004
        /*0042*/ 	.short	0x0010
        /*0044*/ 	.byte	0x00, 0xf0, 0x11, 0x00


	//----- nvinfo : EIATTR_KPARAM_INFO
	.align		4
.L_27:
        /*0048*/ 	.byte	0x04, 0x17
        /*004a*/ 	.short	(.L_29 - .L_28)
.L_28:
        /*004c*/ 	.word	0x00000000
        /*0050*/ 	.short	0x0003
        /*0052*/ 	.short	0x000c
        /*0054*/ 	.byte	0x00, 0xf0, 0x11, 0x00


	//----- nvinfo : EIATTR_KPARAM_INFO
	.align		4
.L_29:
        /*0058*/ 	.byte	0x04, 0x17
        /*005a*/ 	.short	(.L_31 - .L_30)
.L_30:
        /*005c*/ 	.word	0x00000000
        /*0060*/ 	.short	0x0002
        /*0062*/ 	.short	0x0008
        /*0064*/ 	.byte	0x00, 0xf0, 0x11, 0x00


	//----- nvinfo : EIATTR_KPARAM_INFO
	.align		4
.L_31:
        /*0068*/ 	.byte	0x04, 0x17
        /*006a*/ 	.short	(.L_33 - .L_32)
.L_32:
        /*006c*/ 	.word	0x00000000
        /*0070*/ 	.short	0x0001
        /*0072*/ 	.short	0x0004
        /*0074*/ 	.byte	0x00, 0xf0, 0x11, 0x00


	//----- nvinfo : EIATTR_KPARAM_INFO
	.align		4
.L_33:
        /*0078*/ 	.byte	0x04, 0x17
        /*007a*/ 	.short	(.L_35 - .L_34)
.L_34:
        /*007c*/ 	.word	0x00000000
        /*0080*/ 	.short	0x0000
        /*0082*/ 	.short	0x0000
        /*0084*/ 	.byte	0x00, 0xf0, 0x11, 0x00


	//----- nvinfo : EIATTR_SPARSE_MMA_MASK
	.align		4
.L_35:
        /*0088*/ 	.byte	0x03, 0x50
        /*008a*/ 	.short	0x0000


	//----- nvinfo : EIATTR_MAXREG_COUNT
	.align		4
        /*008c*/ 	.byte	0x03, 0x1b
        /*008e*/ 	.short	0x00ff


	//----- nvinfo : EIATTR_NUM_BARRIERS
	.align		4
        /*0090*/ 	.byte	0x02, 0x4c
        /*0092*/ 	.byte	0x01
	.zero		1


	//----- nvinfo : EIATTR_MERCURY_ISA_VERSION
	.align		4
        /*0094*/ 	.byte	0x03, 0x5f
        /*0096*/ 	.short	0x0101


	//----- nvinfo : EIATTR_VRC_CTA_INIT_COUNT
	.align		4
        /*0098*/ 	.byte	0x02, 0x4a
	.zero		1
	.zero		1


	//----- nvinfo : EIATTR_EXIT_INSTR_OFFSETS
	.align		4
        /*009c*/ 	.byte	0x04, 0x1c
        /*009e*/ 	.short	(.L_37 - .L_36)


	//   ....[0]....
.L_36:
        /*00a0*/ 	.word	0x00000bc0


	//----- nvinfo : EIATTR_CRS_STACK_SIZE
	.align		4
.L_37:
        /*00a4*/ 	.byte	0x04, 0x1e
        /*00a6*/ 	.short	(.L_39 - .L_38)
.L_38:
        /*00a8*/ 	.word	0x00000000


	//----- nvinfo : EIATTR_CBANK_PARAM_SIZE
	.align		4
.L_39:
        /*00ac*/ 	.byte	0x03, 0x19
        /*00ae*/ 	.short	0x0024


	//----- nvinfo : EIATTR_PARAM_CBANK
	.align		4
        /*00b0*/ 	.byte	0x04, 0x0a
        /*00b2*/ 	.short	(.L_41 - .L_40)
	.align		4
.L_40:
        /*00b4*/ 	.word	index@(.nv.constant0._Z4cal3iiiiiiPii)
        /*00b8*/ 	.short	0x0380
        /*00ba*/ 	.short	0x0024


	//----- nvinfo : EIATTR_SW_WAR
	.align		4
.L_41:
        /*00bc*/ 	.byte	0x04, 0x36
        /*00be*/ 	.short	(.L_43 - .L_42)
.L_42:
        /*00c0*/ 	.word	0x00000008
.L_43:


//--------------------- .nv.info._Z4cal2iiiiiiPii --------------------------
	.section	.nv.info._Z4cal2iiiiiiPii,"",@"SHT_CUDA_INFO"
	.sectionflags	@""
	.align	4


	//----- nvinfo : EIATTR_CUDA_API_VERSION
	.align		4
        /*0000*/ 	.byte	0x04, 0x37
        /*0002*/ 	.short	(.L_45 - .L_44)
.L_44:
        /*0004*/ 	.word	0x00000082


	//----- nvinfo : EIATTR_KPARAM_INFO
	.align		4
.L_45:
        /*0008*/ 	.byte	0x04, 0x17
        /*000a*/ 	.short	(.L_47 - .L_46)
.L_46:
        /*000c*/ 	.word	0x00000000
        /*0010*/ 	.short	0x0007
        /*0012*/ 	.short	0x0020
        /*0014*/ 	.byte	0x00, 0xf0, 0x11, 0x00


	//----- nvinfo : EIATTR_KPARAM_INFO
	.align		4
.L_47:
        /*0018*/ 	.byte	0x04, 0x17
        /*001a*/ 	.short	(.L_49 - .L_48)
.L_48:
        /*001c*/ 	.word	0x00000000
        /*0020*/ 	.short	0x0006
        /*0022*/ 	.short	0x0018
        /*0024*/ 	.byte	0x00, 0xf5, 0x21, 0x00


	//----- nvinfo : EIATTR_KPARAM_INFO
	.align		4
.L_49:
        /*0028*/ 	.byte	0x04, 0x17
        /*002a*/ 	.short	(.L_51 - .L_50)
.L_50:
        /*002c*/ 	.word	0x00000000
        /*0030*/ 	.short	0x0005
        /*0032*/ 	.short	0x0014
        /*0034*/ 	.byte	0x00, 0xf0, 0x11, 0x00


	//----- nvinfo : EIATTR_KPARAM_INFO
	.align		4
.L_51:
        /*0038*/ 	.byte	0x04, 0x17
        /*003a*/ 	.short	(.L_53 - .L_52)
.L_52:
        /*003c*/ 	.word	0x00000000
        /*0040*/ 	.short	0x0004
        /*0042*/ 	.short	0x0010
        /*0044*/ 	.byte	0x00, 0xf0, 0x11, 0x00


	//----- nvinfo : EIATTR_KPARAM_INFO
	.align		4
.L_53:
        /*0048*/ 	.byte	0x04, 0x17
        /*004a*/ 	.short	(.L_55 - .L_54)
.L_54:
        /*004c*/ 	.word	0x00000000
        /*0050*/ 	.short	0x0003
        /*0052*/ 	.short	0x000c
        /*0054*/ 	.byte	0x00, 0xf0, 0x11, 0x00


	//----- nvinfo : EIATTR_KPARAM_INFO
	.align		4
.L_55:
        /*0058*/ 	.byte	0x04, 0x17
        /*005a*/ 	.short	(.L_57 - .L_56)
.L_56:
        /*005c*/ 	.word	0x00000000
        /*0060*/ 	.short	0x0002
        /*0062*/ 	.short	0x0008
        /*0064*/ 	.byte	0x00, 0xf0, 0x11, 0x00


	//----- nvinfo : EIATTR_KPARAM_INFO
	.align		4
.L_57:
        /*0068*/ 	.byte	0x04, 0x17
        /*006a*/ 	.short	(.L_59 - .L_58)
.L_58:
        /*006c*/ 	.word	0x00000000
        /*0070*/ 	.short	0x0001
        /*0072*/ 	.short	0x0004
        /*0074*/ 	.byte	0x00, 0xf0, 0x11, 0x00


	//----- nvinfo : EIATTR_KPARAM_INFO
	.align		4
.L_59:
        /*0078*/ 	.byte	0x04, 0x17
        /*007a*/ 	.short	(.L_61 - .L_60)
.L_60:
        /*007c*/ 	.word	0x00000000
        /*0080*/ 	.short	0x0000
        /*0082*/ 	.short	0x0000
        /*0084*/ 	.byte	0x00, 0xf0, 0x11, 0x00


	//----- nvinfo : EIATTR_SPARSE_MMA_MASK
	.align		4
.L_61:
        /*0088*/ 	.byte	0x03, 0x50
        /*008a*/ 	.short	0x0000


	//----- nvinfo : EIATTR_MAXREG_COUNT
	.align		4
        /*008c*/ 	.byte	0x03, 0x1b
        /*008e*/ 	.short	0x00ff


	//----- nvinfo : EIATTR_NUM_BARRIERS
	.align		4
        /*0090*/ 	.byte	0x02, 0x4c
        /*0092*/ 	.byte	0x01
	.zero		1


	//----- nvinfo : EIATTR_MERCURY_ISA_VERSION
	.align		4
        /*0094*/ 	.byte	0x03, 0x5f
        /*0096*/ 	.short	0x0101


	//----- nvinfo : EIATTR_VRC_CTA_INIT_COUNT
	.align		4
        /*0098*/ 	.byte	0x02, 0x4a
	.zero		1
	.zero		1


	//----- nvinfo : EIATTR_EXIT_INSTR_OFFSETS
	.align		4
        /*009c*/ 	.byte	0x04, 0x1c
        /*009e*/ 	.short	(.L_63 - .L_62)


	//   ....[0]....
.L_62:
        /*00a0*/ 	.word	0x00000bc0


	//----- nvinfo : EIATTR_CRS_STACK_SIZE
	.align		4
.L_63:
        /*00a4*/ 	.byte	0x04, 0x1e
        /*00a6*/ 	.short	(.L_65 - .L_64)
.L_64:
        /*00a8*/ 	.word	0x00000000


	//----- nvinfo : EIATTR_CBANK_PARAM_SIZE
	.align		4
.L_65:
        /*00ac*/ 	.byte	0x03, 0x19
        /*00ae*/ 	.short	0x0024


	//----- nvinfo : EIATTR_PARAM_CBANK
	.align		4
        /*00b0*/ 	.byte	0x04, 0x0a
        /*00b2*/ 	.short	(.L_67 - .L_66)
	.align		4
.L_66:
        /*00b4*/ 	.word	index@(.nv.constant0._Z4cal2iiiiiiPii)
        /*00b8*/ 	.short	0x0380
        /*00ba*/ 	.short	0x0024


	//----- nvinfo : EIATTR_SW_WAR
	.align		4
.L_67:
        /*00bc*/ 	.byte	0x04, 0x36
        /*00be*/ 	.short	(.L_69 - .L_68)
.L_68:
        /*00c0*/ 	.word	0x00000008
.L_69:


//--------------------- .nv.info._Z3caliiiiiiPii  --------------------------
	.section	.nv.info._Z3caliiiiiiPii,"",@"SHT_CUDA_INFO"
	.sectionflags	@""
	.align	4


	//----- nvinfo : EIATTR_CUDA_API_VERSION
	.align		4
        /*0000*/ 	.byte	0x04, 0x37
        /*0002*/ 	.short	(.L_71 - .L_70)
.L_70:
        /*0004*/ 	.word	0x00000082


	//----- nvinfo : EIATTR_KPARAM_INFO
	.align		4
.L_71:
        /*0008*/ 	.byte	0x04, 0x17
        /*000a*/ 	.short	(.L_73 - .L_72)
.L_72:
        /*000c*/ 	.word	0x00000000
        /*0010*/ 	.short	0x0007
        /*0012*/ 	.short	0x0020
        /*0014*/ 	.byte	0x00, 0xf0, 0x11, 0x00


	//----- nvinfo : EIATTR_KPARAM_INFO
	.align		4
.L_73:
        /*0018*/ 	.byte	0x04, 0x17
        /*001a*/ 	.short	(.L_75 - .L_74)
.L_74:
        /*001c*/ 	.word	0x00000000
        /*0020*/ 	.short	0x0006
        /*0022*/ 	.short	0x0018
        /*0024*/ 	.byte	0x00, 0xf5, 0x21, 0x00


	//----- nvinfo : EIATTR_KPARAM_INFO
	.align		4
.L_75:
        /*0028*/ 	.byte	0x04, 0x17
        /*002a*/ 	.short	(.L_77 - .L_76)
.L_76:
        /*002c*/ 	.word	0x00000000
        /*0030*/ 	.short	0x0005
        /*0032*/ 	.short	0x0014
        /*0034*/ 	.byte	0x00, 0xf0, 0x11, 0x00


	//----- nvinfo : EIATTR_KPARAM_INFO
	.align		4
.L_77:
        /*0038*/ 	.byte	0x04, 0x17
        /*003a*/ 	.short	(.L_79 - .L_78)
.L_78:
        /*003c*/ 	.word	0x00000000
        /*0040*/ 	.short	0x0004
        /*0042*/ 	.short	0x0010
        /*0044*/ 	.byte	0x00, 0xf0, 0x11, 0x00


	//----- nvinfo : EIATTR_KPARAM_INFO
	.align		4
.L_79:
        /*0048*/ 	.byte	0x04, 0x17
        /*004a*/ 	.short	(.L_81 - .L_80)
.L_80:
        /*004c*/ 	.word	0x00000000
        /*0050*/ 	.short	0x0003
        /*0052*/ 	.short	0x000c
        /*0054*/ 	.byte	0x00, 0xf0, 0x11, 0x00


	//----- nvinfo : EIATTR_KPARAM_INFO
	.align		4
.L_81:
        /*0058*/ 	.byte	0x04, 0x17
        /*005a*/ 	.short	(.L_83 - .L_82)
.L_82:
        /*005c*/ 	.word	0x00000000
        /*0060*/ 	.short	0x0002
        /*0062*/ 	.short	0x0008
        /*0064*/ 	.byte	0x00, 0xf0, 0x11, 0x00


	//----- nvinfo : EIATTR_KPARAM_INFO
	.align		4
.L_83:
        /*0068*/ 	.byte	0x04, 0x17
        /*006a*/ 	.short	(.L_85 - .L_84)
.L_84:
        /*006c*/ 	.word	0x00000000
        /*0070*/ 	.short	0x0001
        /*0072*/ 	.short	0x0004
        /*0074*/ 	.byte	0x00, 0xf0, 0x11, 0x00


	//----- nvinfo : EIATTR_KPARAM_INFO
	.align		4
.L_85:
        /*0078*/ 	.byte	0x04, 0x17
        /*007a*/ 	.short	(.L_87 - .L_86)
.L_86:
        /*007c*/ 	.word	0x00000000
        /*0080*/ 	.short	0x0000
        /*0082*/ 	.short	0x0000
        /*0084*/ 	.byte	0x00, 0xf0, 0x11, 0x00


	//----- nvinfo : EIATTR_SPARSE_MMA_MASK
	.align		4
.L_87:
        /*0088*/ 	.byte	0x03, 0x50
        /*008a*/ 	.short	0x0000


	//----- nvinfo : EIATTR_MAXREG_COUNT
	.align		4
        /*008c*/ 	.byte	0x03, 0x1b
        /*008e*/ 	.short	0x00ff


	//----- nvinfo : EIATTR_NUM_BARRIERS
	.align		4
        /*0090*/ 	.byte	0x02, 0x4c
        /*0092*/ 	.byte	0x01
	.zero		1


	//----- nvinfo : EIATTR_MERCURY_ISA_VERSION
	.align		4
        /*0094*/ 	.byte	0x03, 0x5f
        /*0096*/ 	.short	0x0101


	//----- nvinfo : EIATTR_VRC_CTA_INIT_COUNT
	.align		4
        /*0098*/ 	.byte	0x02, 0x4a
	.zero		1
	.zero		1


	//----- nvinfo : EIATTR_EXIT_INSTR_OFFSETS
	.align		4
        /*009c*/ 	.byte	0x04, 0x1c
        /*009e*/ 	.short	(.L_89 - .L_88)


	//   ....[0]....
.L_88:
        /*00a0*/ 	.word	0x00000b90


	//----- nvinfo : EIATTR_CRS_STACK_SIZE
	.align		4
.L_89:
        /*00a4*/ 	.byte	0x04, 0x1e
        /*00a6*/ 	.short	(.L_91 - .L_90)
.L_90:
        /*00a8*/ 	.word	0x00000000


	//----- nvinfo : EIATTR_CBANK_PARAM_SIZE
	.align		4
.L_91:
        /*00ac*/ 	.byte	0x03, 0x19
        /*00ae*/ 	.short	0x0024


	//----- nvinfo : EIATTR_PARAM_CBANK
	.align		4
        /*00b0*/ 	.byte	0x04, 0x0a
        /*00b2*/ 	.short	(.L_93 - .L_92)
	.align		4
.L_92:
        /*00b4*/ 	.word	index@(.nv.constant0._Z3caliiiiiiPii)
        /*00b8*/ 	.short	0x0380
        /*00ba*/ 	.short	0x0024


	//----- nvinfo : EIATTR_SW_WAR
	.align		4
.L_93:
        /*00bc*/ 	.byte	0x04, 0x36
        /*00be*/ 	.short	(.L_95 - .L_94)
.L_94:
        /*00c0*/ 	.word	0x00000008
.L_95:


//--------------------- .nv.callgraph             --------------------------
	.section	.nv.callgraph,"",@"SHT_CUDA_CALLGRAPH"
	.align	4
	.sectionentsize	8
	.align		4
        /*0000*/ 	.word	0x00000000
	.align		4
        /*0004*/ 	.word	0xffffffff
	.align		4
        /*0008*/ 	.word	0x00000000
	.align		4
        /*000c*/ 	.word	0xfffffffe
	.align		4
        /*0010*/ 	.word	0x00000000
	.align		4
        /*0014*/ 	.word	0xfffffffd
	.align		4
        /*0018*/ 	.word	0x00000000
	.align		4
        /*001c*/ 	.word	0xfffffffc


//--------------------- .text._Z4cal3iiiiiiPii    --------------------------
	.section	.text._Z4cal3iiiiiiPii,"ax",@progbits
	.align	128
        .global         _Z4cal3iiiiiiPii
        .type           _Z4cal3iiiiiiPii,@function
        .size           _Z4cal3iiiiiiPii,(.L_x_39 - _Z4cal3iiiiiiPii)
        .other          _Z4cal3iiiiiiPii,@"STO_CUDA_ENTRY STV_DEFAULT"
_Z4cal3iiiiiiPii:
.text._Z4cal3iiiiiiPii:
[----:B------:R-:W-:Y:S08]  /*0000*/  LDC R1, c[0x0][0x37c] ;  /* 0x0000df00ff017b82 */ /* 0x000ff00000000800 */
[----:B------:R-:W0:Y:S01]  /*0010*/  S2UR UR5, SR_CTAID.X ;  /* 0x00000000000579c3 */ /* 0x000e220000002500 */
[----:B------:R-:W1:Y:S01]  /*0020*/  LDCU UR4, c[0x0][0x394] ;  /* 0x00007280ff0477ac */ /* 0x000e620008000800 */
[----:B------:R-:W1:Y:S02]  /*0030*/  LDCU UR6, c[0x0][0x388] ;  /* 0x00007100ff0677ac */ /* 0x000e640008000800 */
[----:B-1----:R-:W-:-:S04]  /*0040*/  UIADD3 UR4, UPT, UPT, UR4, UR6, URZ ;  /* 0x0000000604047290 */ /* 0x002fc8000fffe0ff */
[----:B0-----:R-:W-:-:S04]  /*0050*/  UISETP.GE.AND UP0, UPT, UR5, UR4, UPT ;  /* 0x000000040500728c */ /* 0x001fc8000bf06270 */
[----:B------:R-:W-:-:S09]  /*0060*/  UISETP.LT.OR UP0, UPT, UR5, UR6, UP0 ;  /* 0x000000060500728c */ /* 0x000fd20008701670 */
[----:B------:R-:W-:Y:S05]  /*0070*/  BRA.U UP0, `(.L_x_0) ;  /* 0x0000000900c87547 */ /* 0x000fea000b800000 */
[----:B------:R-:W0:Y:S01]  /*0080*/  S2R R7, SR_TID.X ;  /* 0x0000000000077919 */ /* 0x000e220000002100 */
[----:B------:R-:W1:Y:S01]  /*0090*/  S2UR UR6, SR_CTAID.Y ;  /* 0x00000000000679c3 */ /* 0x000e620000002600 */
[----:B------:R-:W2:Y:S01]  /*00a0*/  LDCU UR4, c[0x0][0x390] ;  /* 0x00007200ff0477ac */ /* 0x000ea20008000800 */
[----:B------:R-:W2:Y:S06]  /*00b0*/  LDCU UR7, c[0x0][0x38c] ;  /* 0x00007180ff0777ac */ /* 0x000eac0008000800 */
[----:B------:R-:W0:Y:S01]  /*00c0*/  LDC R15, c[0x0][0x380] ;  /* 0x0000e000ff0f7b82 */ /* 0x000e220000000800 */
[----:B------:R-:W3:Y:S01]  /*00d0*/  LDCU UR8, c[0x0][0x3a0] ;  /* 0x00007400ff0877ac */ /* 0x000ee20008000800 */
[----:B--2---:R-:W-:-:S04]  /*00e0*/  UIADD3 UR4, UPT, UPT, UR4, UR7, URZ ;  /* 0x0000000704047290 */ /* 0x004fc8000fffe0ff */
[----:B-1----:R-:W-:Y:S01]  /*00f0*/  UISETP.GE.AND UP0, UPT, UR6, UR4, UPT ;  /* 0x000000040600728c */ /* 0x002fe2000bf06270 */
[----:B---3--:R-:W-:-:S03]  /*0100*/  IMAD.U32 R10, RZ, RZ, UR8 ;  /* 0x00000008ff0a7e24 */ /* 0x008fc6000f8e00ff */
[----:B------:R-:W-:Y:S01]  /*0110*/  UISETP.LT.OR UP0, UPT, UR6, UR7, UP0 ;  /* 0x000000070600728c */ /* 0x000fe20008701670 */
[----:B0-----:R-:W-:Y:S02]  /*0120*/  IMAD R5, R15, UR5, R7 ;  /* 0x000000050f057c24 */ /* 0x001fe4000f8e0207 */
[----:B------:R-:W0:Y:S03]  /*0130*/  LDCU UR4, c[0x0][0x3a0] ;  /* 0x00007400ff0477ac */ /* 0x000e260008000800 */
[----:B------:R-:W-:-:S04]  /*0140*/  ISETP.GE.U32.AND P0, PT, R5, R10, PT ;  /* 0x0000000a0500720c */ /* 0x000fc80003f06070 */
[----:B------:R-:W-:-:S13]  /*0150*/  PLOP3.LUT P0, PT, P0, PT, UP0, 0xea, 0xae ;  /* 0x0000000000ae781c */ /* 0x000fda000070fd0a */
[----:B0-----:R-:W-:Y:S05]  /*0160*/  @P0 BRA `(.L_x_0) ;  /* 0x00000008008c0947 */ /* 0x001fea0003800000 */
[----:B------:R-:W0:Y:S01]  /*0170*/  S2R R8, SR_TID.Y ;  /* 0x0000000000087919 */ /* 0x000e220000002200 */
[----:B------:R-:W-:-:S04]  /*0180*/  LEA.HI R0, R10, R10, RZ, 0x1 ;  /* 0x0000000a0a007211 */ /* 0x000fc800078f08ff */
[----:B------:R-:W-:Y:S01]  /*0190*/  SHF.R.S32.HI R0, RZ, 0x1, R0 ;  /* 0x00000001ff007819 */ /* 0x000fe20000011400 */
[----:B0-----:R-:W-:-:S05]  /*01a0*/  IMAD R25, R15, UR6, R8 ;  /* 0x000000060f197c24 */ /* 0x001fca000f8e0208 */
[----:B------:R-:W-:-:S04]  /*01b0*/  ISETP.GE.U32.AND P0, PT, R25, R0, PT ;  /* 0x000000001900720c */ /* 0x000fc80003f06070 */
[----:B------:R-:W-:-:S13]  /*01c0*/  ISETP.GE.U32.OR P0, PT, R25, R10, !P0 ;  /* 0x0000000a1900720c */ /* 0x000fda0004706470 */
[----:B------:R-:W-:Y:S05]  /*01d0*/  @P0 BRA `(.L_x_0) ;  /* 0x0000000800700947 */ /* 0x000fea0003800000 */
[----:B------:R-:W0:Y:S02]  /*01e0*/  LDC R11, c[0x0][0x384] ;  /* 0x0000e100ff0b7b82 */ /* 0x000e240000000800 */
[----:B0-----:R-:W-:-:S05]  /*01f0*/  IMAD R9, R15, R11, RZ ;  /* 0x0000000b0f097224 */ /* 0x001fca00078e02ff */
[----:B------:R-:W-:-:S04]  /*0200*/  ISETP.GE.AND P0, PT, R9, R10, PT ;  /* 0x0000000a0900720c */ /* 0x000fc80003f06270 */
[----:B------:R-:W-:-:S13]  /*0210*/  ISETP.LT.OR P0, PT, R15, 0x1, P0 ;  /* 0x000000010f00780c */ /* 0x000fda0000701670 */
[----:B------:R-:W-:Y:S05]  /*0220*/  @P0 BRA `(.L_x_0) ;  /* 0x00000008005c0947 */ /* 0x000fea0003800000 */
[----:B------:R-:W-:Y:S01]  /*0230*/  VIADDMNMX R0, R9, R15, R10, PT ;  /* 0x0000000f09007246 */ /* 0x000fe2000380010a */
[----:B------:R-:W0:Y:S01]  /*0240*/  LDC.64 R2, c[0x0][0x398] ;  /* 0x0000e600ff027b82 */ /* 0x000e220000000a00 */
[----:B------:R-:W-:Y:S01]  /*0250*/  IMAD R12, R5, R10, RZ ;  /* 0x0000000a050c7224 */ /* 0x000fe200078e02ff */
[----:B------:R-:W-:Y:S01]  /*0260*/  VIMNMX.U32 R7, PT, PT, R7, R8, !PT ;  /* 0x0000000807077248 */ /* 0x000fe20007fe0000 */
[--C-:B------:R-:W-:Y:S01]  /*0270*/  IMAD.MOV.U32 R13, RZ, RZ, R9.reuse ;  /* 0x000000ffff0d7224 */ /* 0x100fe200078e0009 */
[----:B------:R-:W-:Y:S01]  /*0280*/  VIADDMNMX R14, R9, 0x1, R0, !PT ;  /* 0x00000001090e7846 */ /* 0x000fe20007800100 */
[----:B------:R-:W-:Y:S01]  /*0290*/  IMAD.IADD R5, R25, 0x1, R12 ;  /* 0x0000000119057824 */ /* 0x000fe200078e020c */
[----:B------:R-:W-:Y:S02]  /*02a0*/  ISETP.GE.U32.AND P0, PT, R7, R10, PT ;  /* 0x0000000a0700720c */ /* 0x000fe40003f06070 */
[----:B------:R-:W1:Y:S01]  /*02b0*/  LDC.64 R20, c[0x0][0x358] ;  /* 0x0000d600ff147b82 */ /* 0x000e620000000a00 */
[----:B------:R-:W-:-:S05]  /*02c0*/  IMAD.IADD R4, R14, 0x1, -R9 ;  /* 0x000000010e047824 */ /* 0x000fca00078e0a09 */
[----:B------:R-:W-:Y:S01]  /*02d0*/  LOP3.LUT P1, R6, R4, 0x3, RZ, 0xc0, !PT ;  /* 0x0000000304067812 */ /* 0x000fe2000782c0ff */
[----:B0-----:R-:W-:-:S12]  /*02e0*/  IMAD.WIDE R2, R5, 0x4, R2 ;  /* 0x0000000405027825 */ /* 0x001fd800078e0202 */
[----:B------:R-:W-:Y:S05]  /*02f0*/  @!P1 BRA `(.L_x_1) ;  /* 0x00000000007c9947 */ /* 0x000fea0003800000 */
[----:B------:R-:W0:Y:S01]  /*0300*/  LDC.64 R4, c[0x0][0x398] ;  /* 0x0000e600ff047b82 */ /* 0x000e220000000a00 */
[----:B------:R-:W-:Y:S02]  /*0310*/  IMAD R7, R10, R11, UR6 ;  /* 0x000000060a077e24 */ /* 0x000fe4000f8e020b */
[----:B------:R-:W-:Y:S02]  /*0320*/  IMAD.IADD R13, R9, 0x1, R6 ;  /* 0x00000001090d7824 */ /* 0x000fe400078e0206 */
[----:B------:R-:W-:Y:S02]  /*0330*/  IMAD R15, R7, R15, R8 ;  /* 0x0000000f070f7224 */ /* 0x000fe400078e0208 */
[----:B------:R-:W-:Y:S02]  /*0340*/  IMAD.MOV R16, RZ, RZ, -R6 ;  /* 0x000000ffff107224 */ /* 0x000fe400078e0a06 */
[----:B------:R-:W-:-:S07]  /*0350*/  IMAD.IADD R17, R9, 0x1, R12 ;  /* 0x0000000109117824 */ /* 0x000fce00078e020c */
.L_x_3:
[----:B--2---:R-:W-:Y:S05]  /*0360*/  @P0 BRA `(.L_x_2) ;  /* 0x0000000000400947 */ /* 0x004fea0003800000 */
[C---:B-1----:R-:W-:Y:S01]  /*0370*/  R2UR UR8, R20.reuse ;  /* 0x00000000140872ca */ /* 0x042fe200000e0000 */
[--C-:B0-----:R-:W-:Y:S01]  /*0380*/  IMAD.WIDE R6, R17, 0x4, R4.reuse ;  /* 0x0000000411067825 */ /* 0x101fe200078e0204 */
[----:B------:R-:W-:Y:S02]  /*0390*/  R2UR UR9, R21 ;  /* 0x00000000150972ca */ /* 0x000fe400000e0000 */
[C---:B------:R-:W-:Y:S01]  /*03a0*/  R2UR UR10, R20.reuse ;  /* 0x00000000140a72ca */ /* 0x040fe200000e0000 */
[----:B------:R-:W-:Y:S01]  /*03b0*/  IMAD.WIDE R10, R15, 0x4, R4 ;  /* 0x000000040f0a7825 */ /* 0x000fe200078e0204 */
[C---:B------:R-:W-:Y:S02]  /*03c0*/  R2UR UR11, R21.reuse ;  /* 0x00000000150b72ca */ /* 0x040fe400000e0000 */
[----:B------:R-:W-:Y:S02]  /*03d0*/  R2UR UR12, R20 ;  /* 0x00000000140c72ca */ /* 0x000fe400000e0000 */
[----:B------:R-:W-:-:S05]  /*03e0*/  R2UR UR13, R21 ;  /* 0x00000000150d72ca */ /* 0x000fca00000e0000 */
[----:B------:R-:W2:Y:S04]  /*03f0*/  LDG.E R6, desc[UR8][R6.64] ;  /* 0x0000000806067981 */ /* 0x000ea8000c1e1900 */
[----:B------:R-:W2:Y:S04]  /*0400*/  LDG.E R11, desc[UR10][R10.64] ;  /* 0x0000000a0a0b7981 */ /* 0x000ea8000c1e1900 */
[----:B------:R-:W3:Y:S01]  /*0410*/  LDG.E R18, desc[UR12][R2.64] ;  /* 0x0000000c02127981 */ /* 0x000ee2000c1e1900 */
[----:B--2---:R-:W-:-:S05]  /*0420*/  IMAD.IADD R19, R6, 0x1, R11 ;  /* 0x0000000106137824 */ /* 0x004fca00078e020b */
[----:B---3--:R-:W-:-:S13]  /*0430*/  ISETP.GE.AND P1, PT, R19, R18, PT ;  /* 0x000000121300720c */ /* 0x008fda0003f26270 */
[----:B------:R-:W-:Y:S02]  /*0440*/  @!P1 R2UR UR8, R20 ;  /* 0x00000000140892ca */ /* 0x000fe400000e0000 */
[----:B------:R-:W-:-:S13]  /*0450*/  @!P1 R2UR UR9, R21 ;  /* 0x00000000150992ca */ /* 0x000fda00000e0000 */
[----:B------:R2:W-:Y:S02]  /*0460*/  @!P1 STG.E desc[UR8][R2.64], R19 ;  /* 0x0000001302009986 */ /* 0x0005e4000c101908 */
.L_x_2:
[----:B------:R-:W-:Y:S01]  /*0470*/  VIADD R16, R16, 0x1 ;  /* 0x0000000110107836 */ /* 0x000fe20000000000 */
[----:B------:R-:W-:Y:S05]  /*0480*/  WARPSYNC.ALL ;  /* 0x0000000000007948 */ /* 0x000fea0003800000 */
[----:B------:R-:W-:Y:S01]  /*0490*/  BAR.SYNC.DEFER_BLOCKING 0x0 ;  /* 0x0000000000007b1d */ /* 0x000fe20000010000 */
[----:B------:R-:W-:Y:S01]  /*04a0*/  ISETP.NE.AND P1, PT, R16, RZ, PT ;  /* 0x000000ff1000720c */ /* 0x000fe20003f25270 */
[----:B------:R-:W-:Y:S02]  /*04b0*/  IMAD.U32 R10, RZ, RZ, UR4 ;  /* 0x00000004ff0a7e24 */ /* 0x000fe4000f8e00ff */
[----:B------:R-:W-:-:S02]  /*04c0*/  VIADD R17, R17, 0x1 ;  /* 0x0000000111117836 */ /* 0x000fc40000000000 */
[----:B------:R-:W-:-:S08]  /*04d0*/  IMAD.IADD R15, R15, 0x1, R10 ;  /* 0x000000010f0f7824 */ /* 0x000fd000078e020a */
[----:B------:R-:W-:Y:S05]  /*04e0*/  @P1 BRA `(.L_x_3) ;  /* 0xfffffffc009c1947 */ /* 0x000fea000383ffff */
.L_x_1:
[----:B------:R-:W-:-:S05]  /*04f0*/  IMAD.IADD R14, R9, 0x1, -R14 ;  /* 0x00000001090e7824 */ /* 0x000fca00078e0a0e */
[----:B------:R-:W-:-:S13]  /*0500*/  ISETP.GT.U32.AND P1, PT, R14, -0x4, PT ;  /* 0xfffffffc0e00780c */ /* 0x000fda0003f24070 */
[----:B------:R-:W-:Y:S05]  /*0510*/  @P1 BRA `(.L_x_0) ;  /* 0x0000000400a01947 */ /* 0x000fea0003800000 */
[----:B------:R-:W3:Y:S01]  /*0520*/  LDC.64 R6, c[0x0][0x398] ;  /* 0x0000e600ff067b82 */ /* 0x000ee20000000a00 */
[C---:B------:R-:W-:Y:S02]  /*0530*/  VIADD R17, R13.reuse, 0x3 ;  /* 0x000000030d117836 */ /* 0x040fe40000000000 */
[C---:B--2---:R-:W-:Y:S02]  /*0540*/  VIADD R19, R13.reuse, 0x2 ;  /* 0x000000020d137836 */ /* 0x044fe40000000000 */
[CC--:B------:R-:W-:Y:S02]  /*0550*/  IMAD R16, R13.reuse, R10.reuse, R10 ;  /* 0x0000000a0d107224 */ /* 0x0c0fe400078e020a */
[-C--:B------:R-:W-:Y:S01]  /*0560*/  IMAD R8, R13, R10.reuse, R8 ;  /* 0x0000000a0d087224 */ /* 0x080fe200078e0208 */
[----:B------:R-:W2:Y:S01]  /*0570*/  LDC R23, c[0x0][0x380] ;  /* 0x0000e000ff177b82 */ /* 0x000ea20000000800 */
[-CC-:B------:R-:W-:Y:S02]  /*0580*/  IMAD R17, R17, R10.reuse, R25.reuse ;  /* 0x0000000a11117224 */ /* 0x180fe400078e0219 */
[----:B------:R-:W-:-:S02]  /*0590*/  IMAD R19, R19, R10, R25 ;  /* 0x0000000a13137224 */ /* 0x000fc400078e0219 */
[----:B------:R-:W-:Y:S02]  /*05a0*/  IMAD.IADD R25, R25, 0x1, R16 ;  /* 0x0000000119197824 */ /* 0x000fe400078e0210 */
[----:B------:R-:W-:Y:S01]  /*05b0*/  IMAD.IADD R27, R12, 0x1, R13 ;  /* 0x000000010c1b7824 */ /* 0x000fe200078e020d */
[----:B------:R-:W4:Y:S08]  /*05c0*/  LDC R14, c[0x0][0x3a0] ;  /* 0x0000e800ff0e7b82 */ /* 0x000f300000000800 */
[----:B0-----:R-:W0:Y:S01]  /*05d0*/  LDC.64 R4, c[0x0][0x398] ;  /* 0x0000e600ff047b82 */ /* 0x001e220000000a00 */
[----:B---3--:R-:W-:-:S05]  /*05e0*/  IADD3 R15, P1, PT, R6, 0xc, RZ ;  /* 0x0000000c060f7810 */ /* 0x008fca0007f3e0ff */
[----:B------:R-:W-:Y:S02]  /*05f0*/  IMAD.X R16, RZ, RZ, R7, P1 ;  /* 0x000000ffff107224 */ /* 0x000fe400008e0607 */
[----:B--2---:R-:W-:-:S07]  /*0600*/  IMAD R23, R23, UR6, R8 ;  /* 0x0000000617177c24 */ /* 0x004fce000f8e0208 */
.L_x_11:
[----:B------:R-:W-:Y:S02]  /*0610*/  SHF.R.S32.HI R7, RZ, 0x1f, R13 ;  /* 0x0000001fff077819 */ /* 0x000fe4000001140d */
[----:B------:R-:W-:-:S04]  /*0620*/  IADD3 R8, P1, PT, R12, R13, RZ ;  /* 0x0000000d0c087210 */ /* 0x000fc80007f3e0ff */
[----:B------:R-:W-:Y:S02]  /*0630*/  LEA.HI.X.SX32 R7, R12, R7, 0x1, P1 ;  /* 0x000000070c077211 */ /* 0x000fe400008f0eff */
[----:B------:R-:W-:-:S04]  /*0640*/  LEA R6, P1, R8, R15, 0x2 ;  /* 0x0000000f08067211 */ /* 0x000fc800078210ff */
[----:B------:R-:W-:Y:S01]  /*0650*/  LEA.HI.X R7, R8, R16, R7, 0x2, P1 ;  /* 0x0000001008077211 */ /* 0x000fe200008f1407 */
[----:B0-23--:R-:W-:Y:S08]  /*0660*/  @P0 BRA `(.L_x_4) ;  /* 0x0000000000400947 */ /* 0x00dff00003800000 */
        /* <DEDUP_REMOVED lines=16> */
.L_x_4:
[----:B------:R-:W-:Y:S05]  /*0770*/  WARPSYNC.ALL ;  /* 0x0000000000007948 */ /* 0x000fea0003800000 */
[----:B------:R-:W-:Y:S06]  /*0780*/  BAR.SYNC.DEFER_BLOCKING 0x0 ;  /* 0x0000000000007b1d */ /* 0x000fec0000010000 */
[----:B------:R-:W-:Y:S04]  /*0790*/  BSSY.RECONVERGENT B0, `(.L_x_5) ;  /* 0x0000011000007945 */ /* 0x000fe80003800200 */
[----:B------:R-:W-:Y:S05]  /*07a0*/  @P0 BRA `(.L_x_6) ;  /* 0x00000000003c0947 */ /* 0x000fea0003800000 */
[C---:B-1----:R-:W-:Y:S01]  /*07b0*/  R2UR UR10, R20.reuse ;  /* 0x00000000140a72ca */ /* 0x042fe200000e0000 */
[----:B0-----:R-:W-:Y:S01]  /*07c0*/  IMAD.WIDE R8, R25, 0x4, R4 ;  /* 0x0000000419087825 */ /* 0x001fe200078e0204 */
[C---:B------:R-:W-:Y:S02]  /*07d0*/  R2UR UR11, R21.reuse ;  /* 0x00000000150b72ca */ /* 0x040fe400000e0000 */
[C---:B------:R-:W-:Y:S02]  /*07e0*/  R2UR UR8, R20.reuse ;  /* 0x00000000140872ca */ /* 0x040fe400000e0000 */
[C---:B------:R-:W-:Y:S02]  /*07f0*/  R2UR UR9, R21.reuse ;  /* 0x00000000150972ca */ /* 0x040fe400000e0000 */
[----:B------:R-:W-:Y:S02]  /*0800*/  R2UR UR12, R20 ;  /* 0x00000000140c72ca */ /* 0x000fe400000e0000 */
[----:B------:R-:W-:-:S05]  /*0810*/  R2UR UR13, R21 ;  /* 0x00000000150d72ca */ /* 0x000fca00000e0000 */
[----:B------:R-:W3:Y:S04]  /*0820*/  LDG.E R9, desc[UR10][R8.64] ;  /* 0x0000000a08097981 */ /* 0x000ee8000c1e1900 */
[----:B------:R-:W3:Y:S04]  /*0830*/  LDG.E R10, desc[UR8][R6.64+-0x8] ;  /* 0xfffff808060a7981 */ /* 0x000ee8000c1e1900 */
[----:B------:R-:W5:Y:S01]  /*0840*/  LDG.E R11, desc[UR12][R2.64] ;  /* 0x0000000c020b7981 */ /* 0x000f62000c1e1900 */
[----:B---3--:R-:W-:-:S05]  /*0850*/  IMAD.IADD R10, R10, 0x1, R9 ;  /* 0x000000010a0a7824 */ /* 0x008fca00078e0209 */
[----:B-----5:R-:W-:-:S13]  /*0860*/  ISETP.GE.AND P1, PT, R10, R11, PT ;  /* 0x0000000b0a00720c */ /* 0x020fda0003f26270 */
[----:B------:R-:W-:Y:S02]  /*0870*/  @!P1 R2UR UR8, R20 ;  /* 0x00000000140892ca */ /* 0x000fe400000e0000 */
[----:B------:R-:W-:-:S13]  /*0880*/  @!P1 R2UR UR9, R21 ;  /* 0x00000000150992ca */ /* 0x000fda00000e0000 */
[----:B------:R3:W-:Y:S02]  /*0890*/  @!P1 STG.E desc[UR8][R2.64], R10 ;  /* 0x0000000a02009986 */ /* 0x0007e4000c101908 */
.L_x_6:
[----:B------:R-:W-:Y:S05]  /*08a0*/  BSYNC.RECONVERGENT B0 ;  /* 0x0000000000007941 */ /* 0x000fea0003800200 */
.L_x_5:
        /* <DEDUP_REMOVED lines=10> */
[----:B------:R-:W5:Y:S04]  /*0950*/  LDG.E R9, desc[UR10][R8.64] ;  /* 0x0000000a08097981 */ /* 0x000f68000c1e1900 */
[----:B---3--:R-:W5:Y:S04]  /*0960*/  LDG.E R10, desc[UR8][R6.64+-0x4] ;  /* 0xfffffc08060a7981 */ /* 0x008f68000c1e1900 */
[----:B------:R-:W3:Y:S01]  /*0970*/  LDG.E R11, desc[UR12][R2.64] ;  /* 0x0000000c020b7981 */ /* 0x000ee2000c1e1900 */
[----:B-----5:R-:W-:-:S05]  /*0980*/  IMAD.IADD R10, R10, 0x1, R9 ;  /* 0x000000010a0a7824 */ /* 0x020fca00078e0209 */
[----:B---3--:R-:W-:-:S13]  /*0990*/  ISETP.GE.AND P1, PT, R10, R11, PT ;  /* 0x0000000b0a00720c */ /* 0x008fda0003f26270 */
[----:B------:R-:W-:Y:S02]  /*09a0*/  @!P1 R2UR UR8, R20 ;  /* 0x00000000140892ca */ /* 0x000fe400000e0000 */
[----:B------:R-:W-:-:S13]  /*09b0*/  @!P1 R2UR UR9, R21 ;  /* 0x00000000150992ca */ /* 0x000fda00000e0000 */
[----:B------:R0:W-:Y:S02]  /*09c0*/  @!P1 STG.E desc[UR8][R2.64], R10 ;  /* 0x0000000a02009986 */ /* 0x0001e4000c101908 */
.L_x_8:
[----:B------:R-:W-:Y:S05]  /*09d0*/  BSYNC.RECONVERGENT B0 ;  /* 0x0000000000007941 */ /* 0x000fea0003800200 */
.L_x_7:
        /* <DEDUP_REMOVED lines=11> */
[----:B------:R-:W5:Y:S04]  /*0a90*/  LDG.E R9, desc[UR10][R8.64] ;  /* 0x0000000a08097981 */ /* 0x000f68000c1e1900 */
[----:B---3--:R-:W3:Y:S01]  /*0aa0*/  LDG.E R10, desc[UR12][R2.64] ;  /* 0x0000000c020a7981 */ /* 0x008ee2000c1e1900 */
[----:B-----5:R-:W-:-:S05]  /*0ab0*/  IMAD.IADD R11, R6, 0x1, R9 ;  /* 0x00000001060b7824 */ /* 0x020fca00078e0209 */
[----:B---3--:R-:W-:-:S13]  /*0ac0*/  ISETP.GE.AND P1, PT, R11, R10, PT ;  /* 0x0000000a0b00720c */ /* 0x008fda0003f26270 */
[----:B------:R-:W-:Y:S02]  /*0ad0*/  @!P1 R2UR UR8, R20 ;  /* 0x00000000140892ca */ /* 0x000fe400000e0000 */
[----:B------:R-:W-:-:S13]  /*0ae0*/  @!P1 R2UR UR9, R21 ;  /* 0x00000000150992ca */ /* 0x000fda00000e0000 */
[----:B------:R0:W-:Y:S02]  /*0af0*/  @!P1 STG.E desc[UR8][R2.64], R11 ;  /* 0x0000000b02009986 */ /* 0x0001e4000c101908 */
.L_x_10:
[----:B------:R-:W-:Y:S05]  /*0b00*/  BSYNC.RECONVERGENT B0 ;  /* 0x0000000000007941 */ /* 0x000fea0003800200 */
.L_x_9:
[----:B------:R-:W-:Y:S01]  /*0b10*/  VIADD R13, R13, 0x4 ;  /* 0x000000040d0d7836 */ /* 0x000fe20000000000 */
[----:B------:R-:W-:Y:S01]  /*0b20*/  BAR.SYNC.DEFER_BLOCKING 0x0 ;  /* 0x0000000000007b1d */ /* 0x000fe20000010000 */
[C---:B----4-:R-:W-:Y:S02]  /*0b30*/  IMAD R17, R14.reuse, 0x4, R17 ;  /* 0x000000040e117824 */ /* 0x050fe400078e0211 */
[C---:B------:R-:W-:Y:S01]  /*0b40*/  IMAD R19, R14.reuse, 0x4, R19 ;  /* 0x000000040e137824 */ /* 0x040fe200078e0213 */
[----:B------:R-:W-:Y:S01]  /*0b50*/  ISETP.GE.AND P1, PT, R13, R0, PT ;  /* 0x000000000d00720c */ /* 0x000fe20003f26270 */
[C---:B------:R-:W-:Y:S02]  /*0b60*/  IMAD R25, R14.reuse, 0x4, R25 ;  /* 0x000000040e197824 */ /* 0x040fe400078e0219 */
[----:B------:R-:W-:Y:S02]  /*0b70*/  IMAD R23, R14, 0x4, R23 ;  /* 0x000000040e177824 */ /* 0x000fe400078e0217 */
[----:B------:R-:W-:-:S08]  /*0b80*/  VIADD R27, R27, 0x4 ;  /* 0x000000041b1b7836 */ /* 0x000fd00000000000 */
[----:B------:R-:W-:Y:S05]  /*0b90*/  @!P1 BRA `(.L_x_11) ;  /* 0xfffffff8009c9947 */ /* 0x000fea000383ffff */
.L_x_0:
[----:B------:R-:W-:Y:S05]  /*0ba0*/  WARPSYNC.ALL ;  /* 0x0000000000007948 */ /* 0x000fea0003800000 */
[----:B------:R-:W-:Y:S06]  /*0bb0*/  BAR.SYNC.DEFER_BLOCKING 0x0 ;  /* 0x0000000000007b1d */ /* 0x000fec0000010000 */
[----:B------:R-:W-:Y:S05]  /*0bc0*/  EXIT ;  /* 0x000000000000794d */ /* 0x000fea0003800000 */
.L_x_12:
[----:B------:R-:W-:-:S00]  /*0bd0*/  BRA `(.L_x_12) ;  /* 0xfffffffc00fc7947 */ /* 0x000fc0000383ffff */
[----:B------:R-:W-:-:S00]  /*0be0*/  NOP ;  /* 0x0000000000007918 */ /* 0x000fc00000000000 */
        /* <DEDUP_REMOVED lines=9> */
.L_x_39:


//--------------------- .text._Z4cal2iiiiiiPii    --------------------------
	.section	.text._Z4cal2iiiiiiPii,"ax",@progbits
	.align	128
        .global         _Z4cal2iiiiiiPii
        .type           _Z4cal2iiiiiiPii,@function
        .size           _Z4cal2iiiiiiPii,(.L_x_40 - _Z4cal2iiiiiiPii)
        .other          _Z4cal2iiiiiiPii,@"STO_CUDA_ENTRY STV_DEFAULT"
_Z4cal2iiiiiiPii:
.text._Z4cal2iiiiiiPii:
        /* <DEDUP_REMOVED lines=25> */
[----:B------:R-:W-:-:S04]  /*0190*/  SHF.R.S32.HI R3, RZ, 0x1, R0 ;  /* 0x00000001ff037819 */ /* 0x000fc80000011400 */
[----:B------:R-:W-:Y:S01]  /*01a0*/  VIMNMX.U32 R0, PT, PT, R3, R10, PT ;  /* 0x0000000a03007248 */ /* 0x000fe20003fe0000 */
[----:B0-----:R-:W-:-:S05]  /*01b0*/  IMAD R25, R15, UR6, R8 ;  /* 0x000000060f197c24 */ /* 0x001fca000f8e0208 */
[----:B------:R-:W-:-:S13]  /*01c0*/  ISETP.GT.U32.AND P0, PT, R0, R25, PT ;  /* 0x000000190000720c */ /* 0x000fda0003f04070 */
[----:B------:R-:W-:Y:S05]  /*01d0*/  @!P0 BRA `(.L_x_13) ;  /* 0x0000000800708947 */ /* 0x000fea0003800000 */
        /* <DEDUP_REMOVED lines=24> */
.L_x_16:
        /* <DEDUP_REMOVED lines=17> */
.L_x_15:
        /* <DEDUP_REMOVED lines=8> */
.L_x_14:
        /* <DEDUP_REMOVED lines=18> */
.L_x_24:
        /* <DEDUP_REMOVED lines=22> */
.L_x_17:
        /* <DEDUP_REMOVED lines=19> */
.L_x_19:
[----:B------:R-:W-:Y:S05]  /*08a0*/  BSYNC.RECONVERGENT B0 ;  /* 0x0000000000007941 */ /* 0x000fea0003800200 */
.L_x_18:
        /* <DEDUP_REMOVED lines=18> */
.L_x_21:
[----:B------:R-:W-:Y:S05]  /*09d0*/  BSYNC.RECONVERGENT B0 ;  /* 0x0000000000007941 */ /* 0x000fea0003800200 */
.L_x_20:
        /* <DEDUP_REMOVED lines=18> */
.L_x_23:
[----:B------:R-:W-:Y:S05]  /*0b00*/  BSYNC.RECONVERGENT B0 ;  /* 0x0000000000007941 */ /* 0x000fea0003800200 */
.L_x_22:
        /* <DEDUP_REMOVED lines=9> */
.L_x_13:
[----:B------:R-:W-:Y:S05]  /*0ba0*/  WARPSYNC.ALL ;  /* 0x0000000000007948 */ /* 0x000fea0003800000 */
[----:B------:R-:W-:Y:S06]  /*0bb0*/  BAR.SYNC.DEFER_BLOCKING 0x0 ;  /* 0x0000000000007b1d */ /* 0x000fec0000010000 */
[----:B------:R-:W-:Y:S05]  /*0bc0*/  EXIT ;  /* 0x000000000000794d */ /* 0x000fea0003800000 */
.L_x_25:
        /* <DEDUP_REMOVED lines=11> */
.L_x_40:


//--------------------- .text._Z3caliiiiiiPii     --------------------------
	.section	.text._Z3caliiiiiiPii,"ax",@progbits
	.align	128
        .global         _Z3caliiiiiiPii
        .type           _Z3caliiiiiiPii,@function
        .size           _Z3caliiiiiiPii,(.L_x_41 - _Z3caliiiiiiPii)
        .other          _Z3caliiiiiiPii,@"STO_CUDA_ENTRY STV_DEFAULT"
_Z3caliiiiiiPii:
.text._Z3caliiiiiiPii:
        /* <DEDUP_REMOVED lines=23> */
[----:B------:R-:W0:Y:S02]  /*0170*/  S2R R8, SR_TID.Y ;  /* 0x0000000000087919 */ /* 0x000e240000002200 */
[----:B0-----:R-:W-:-:S05]  /*0180*/  IMAD R25, R15, UR6, R8 ;  /* 0x000000060f197c24 */ /* 0x001fca000f8e0208 */
[----:B------:R-:W-:-:S13]  /*0190*/  ISETP.GE.U32.AND P0, PT, R25, R10, PT ;  /* 0x0000000a1900720c */ /* 0x000fda0003f06070 */
        /* <DEDUP_REMOVED lines=25> */
.L_x_29:
        /* <DEDUP_REMOVED lines=17> */
.L_x_28:
        /* <DEDUP_REMOVED lines=8> */
.L_x_27:
        /* <DEDUP_REMOVED lines=18> */
.L_x_37:
        /* <DEDUP_REMOVED lines=22> */
.L_x_30:
        /* <DEDUP_REMOVED lines=19> */
.L_x_32:
[----:B------:R-:W-:Y:S05]  /*0870*/  BSYNC.RECONVERGENT B0 ;  /* 0x0000000000007941 */ /* 0x000fea0003800200 */
.L_x_31:
        /* <DEDUP_REMOVED lines=18> */
.L_x_34:
[----:B------:R-:W-:Y:S05]  /*09a0*/  BSYNC.RECONVERGENT B0 ;  /* 0x0000000000007941 */ /* 0x000fea0003800200 */
.L_x_33:
        /* <DEDUP_REMOVED lines=18> */
.L_x_36:
[----:B------:R-:W-:Y:S05]  /*0ad0*/  BSYNC.RECONVERGENT B0 ;  /* 0x0000000000007941 */ /* 0x000fea0003800200 */
.L_x_35:
        /* <DEDUP_REMOVED lines=9> */
.L_x_26:
[----:B------:R-:W-:Y:S05]  /*0b70*/  WARPSYNC.ALL ;  /* 0x0000000000007948 */ /* 0x000fea0003800000 */
[----:B------:R-:W-:Y:S06]  /*0b80*/  BAR.SYNC.DEFER_BLOCKING 0x0 ;  /* 0x0000000000007b1d */ /* 0x000fec0000010000 */
[----:B------:R-:W-:Y:S05]  /*0b90*/  EXIT ;  /* 0x000000000000794d */ /* 0x000fea0003800000 */
.L_x_38:
        /* <DEDUP_REMOVED lines=14> */
.L_x_41:


//--------------------- .nv.shared.reserved.0     --------------------------
	.section	.nv.shared.reserved.0,"aw",@nobits
	.weak		__nv_reservedSMEM_offset_0_alias
	.size		__nv_reservedSMEM_offset_0_alias, 0, 64
	.other		__nv_reservedSMEM_offset_0_alias,@"STO_CUDA_RESERVED_SHARED STV_DEFAULT"
__nv_reservedSMEM_offset_0_alias:
	.zero		0
	.zero		64


//--------------------- .nv.constant0._Z4cal3iiiiiiPii --------------------------
	.section	.nv.constant0._Z4cal3iiiiiiPii,"a",@progbits
	.sectionflags	@""
	.align	4
.nv.constant0._Z4cal3iiiiiiPii:
	.zero		932


//--------------------- .nv.constant0._Z4cal2iiiiiiPii --------------------------
	.section	.nv.constant0._Z4cal2iiiiiiPii,"a",@progbits
	.sectionflags	@""
	.align	4
.nv.constant0._Z4cal2iiiiiiPii:
	.zero		932


//--------------------- .nv.constant0._Z3caliiiiiiPii --------------------------
	.section	.nv.constant0._Z3caliiiiiiPii,"a",@progbits
	.sectionflags	@""
	.align	4
.nv.constant0._Z3caliiiiiiPii:
	.zero		932


//--------------------- SYMBOLS --------------------------

	.type		.nv.reservedSmem.offset0,@object
	.size		.nv.reservedSmem.offset0,0x4
